//
// Generated by NVIDIA NVVM Compiler
//
// Compiler Build ID: CL-36424714
// Cuda compilation tools, release 13.0, V13.0.88
// Based on NVVM 20.0.0
//

.version 9.0
.target sm_100
.address_size 64

	// .globl	_Z3addPiS_S_i

.visible .entry _Z3addPiS_S_i(
	.param .u64 .ptr .align 1 _Z3addPiS_S_i_param_0,
	.param .u64 .ptr .align 1 _Z3addPiS_S_i_param_1,
	.param .u64 .ptr .align 1 _Z3addPiS_S_i_param_2,
	.param .u32 _Z3addPiS_S_i_param_3
)
{
	.reg .pred 	%p<2>;
	.reg .b32 	%r<9>;
	.reg .b64 	%rd<11>;

	ld.param.u64 	%rd1, [_Z3addPiS_S_i_param_0];
	ld.param.u64 	%rd2, [_Z3addPiS_S_i_param_1];
	ld.param.u64 	%rd3, [_Z3addPiS_S_i_param_2];
	ld.param.u32 	%r2, [_Z3addPiS_S_i_param_3];
	mov.u32 	%r3, %ctaid.x;
	mov.u32 	%r4, %ntid.x;
	mov.u32 	%r5, %tid.x;
	mad.lo.s32 	%r1, %r3, %r4, %r5;
	setp.ge.s32 	%p1, %r1, %r2;
	@%p1 bra 	$L__BB0_2;
	cvta.to.global.u64 	%rd4, %rd1;
	cvta.to.global.u64 	%rd5, %rd2;
	cvta.to.global.u64 	%rd6, %rd3;
	mul.wide.s32 	%rd7, %r1, 4;
	add.s64 	%rd8, %rd4, %rd7;
	ld.global.u32 	%r6, [%rd8];
	add.s64 	%rd9, %rd5, %rd7;
	ld.global.u32 	%r7, [%rd9];
	add.s32 	%r8, %r7, %r6;
	add.s64 	%rd10, %rd6, %rd7;
	st.global.u32 	[%rd10], %r8;
$L__BB0_2:
	ret;

}
	// .globl	_Z8multiplyPiS_S_i
.visible .entry _Z8multiplyPiS_S_i(
	.param .u64 .ptr .align 1 _Z8multiplyPiS_S_i_param_0,
	.param .u64 .ptr .align 1 _Z8multiplyPiS_S_i_param_1,
	.param .u64 .ptr .align 1 _Z8multiplyPiS_S_i_param_2,
	.param .u32 _Z8multiplyPiS_S_i_param_3
)
{
	.reg .pred 	%p<10>;
	.reg .b32 	%r<105>;
	.reg .b64 	%rd<67>;

	ld.param.u64 	%rd14, [_Z8multiplyPiS_S_i_param_0];
	ld.param.u64 	%rd15, [_Z8multiplyPiS_S_i_param_1];
	ld.param.u32 	%r30, [_Z8multiplyPiS_S_i_param_3];
	cvta.to.global.u64 	%rd1, %rd15;
	cvta.to.global.u64 	%rd2, %rd14;
	mov.u32 	%r31, %ctaid.y;
	mov.u32 	%r32, %ntid.y;
	mov.u32 	%r33, %tid.y;
	mad.lo.s32 	%r1, %r31, %r32, %r33;
	mov.u32 	%r34, %ctaid.x;
	mov.u32 	%r35, %ntid.x;
	mov.u32 	%r36, %tid.x;
	mad.lo.s32 	%r2, %r34, %r35, %r36;
	max.s32 	%r37, %r1, %r2;
	setp.ge.s32 	%p1, %r37, %r30;
	@%p1 bra 	$L__BB1_13;
	mul.lo.s32 	%r3, %r30, %r1;
	and.b32  	%r4, %r30, 7;
	setp.lt.u32 	%p2, %r30, 8;
	mov.b32 	%r99, 0;
	mov.u32 	%r104, %r99;
	@%p2 bra 	$L__BB1_4;
	and.b32  	%r99, %r30, 2147483640;
	neg.s32 	%r93, %r99;
	mul.wide.s32 	%rd16, %r30, 4;
	add.s64 	%rd3, %rd1, %rd16;
	shl.b32 	%r7, %r30, 3;
	mul.wide.s32 	%rd17, %r30, 8;
	add.s64 	%rd4, %rd1, %rd17;
	mul.wide.s32 	%rd18, %r30, 12;
	add.s64 	%rd5, %rd1, %rd18;
	mul.wide.s32 	%rd19, %r30, 16;
	add.s64 	%rd6, %rd1, %rd19;
	mul.wide.s32 	%rd20, %r30, 20;
	add.s64 	%rd7, %rd1, %rd20;
	mul.wide.s32 	%rd21, %r30, 24;
	add.s64 	%rd8, %rd1, %rd21;
	mul.wide.s32 	%rd22, %r30, 28;
	add.s64 	%rd9, %rd1, %rd22;
	mul.wide.u32 	%rd23, %r3, 4;
	add.s64 	%rd24, %rd23, %rd2;
	add.s64 	%rd66, %rd24, 16;
	mov.b32 	%r104, 0;
	mov.u32 	%r92, %r2;
$L__BB1_3:
	.pragma "nounroll";
	mul.wide.s32 	%rd25, %r92, 4;
	add.s64 	%rd26, %rd3, %rd25;
	add.s64 	%rd27, %rd4, %rd25;
	add.s64 	%rd28, %rd5, %rd25;
	add.s64 	%rd29, %rd6, %rd25;
	add.s64 	%rd30, %rd7, %rd25;
	add.s64 	%rd31, %rd8, %rd25;
	add.s64 	%rd32, %rd9, %rd25;
	add.s64 	%rd33, %rd1, %rd25;
	ld.global.u32 	%r41, [%rd66+-16];
	ld.global.u32 	%r42, [%rd33];
	mad.lo.s32 	%r43, %r42, %r41, %r104;
	ld.global.u32 	%r44, [%rd66+-12];
	ld.global.u32 	%r45, [%rd26];
	mad.lo.s32 	%r46, %r45, %r44, %r43;
	ld.global.u32 	%r47, [%rd66+-8];
	ld.global.u32 	%r48, [%rd27];
	mad.lo.s32 	%r49, %r48, %r47, %r46;
	ld.global.u32 	%r50, [%rd66+-4];
	ld.global.u32 	%r51, [%rd28];
	mad.lo.s32 	%r52, %r51, %r50, %r49;
	ld.global.u32 	%r53, [%rd66];
	ld.global.u32 	%r54, [%rd29];
	mad.lo.s32 	%r55, %r54, %r53, %r52;
	ld.global.u32 	%r56, [%rd66+4];
	ld.global.u32 	%r57, [%rd30];
	mad.lo.s32 	%r58, %r57, %r56, %r55;
	ld.global.u32 	%r59, [%rd66+8];
	ld.global.u32 	%r60, [%rd31];
	mad.lo.s32 	%r61, %r60, %r59, %r58;
	ld.global.u32 	%r62, [%rd66+12];
	ld.global.u32 	%r63, [%rd32];
	mad.lo.s32 	%r104, %r63, %r62, %r61;
	add.s32 	%r93, %r93, 8;
	add.s32 	%r92, %r92, %r7;
	add.s64 	%rd66, %rd66, 32;
	setp.ne.s32 	%p3, %r93, 0;
	@%p3 bra 	$L__BB1_3;
$L__BB1_4:
	setp.eq.s32 	%p4, %r4, 0;
	@%p4 bra 	$L__BB1_12;
	and.b32  	%r17, %r30, 3;
	setp.lt.u32 	%p5, %r4, 4;
	@%p5 bra 	$L__BB1_7;
	add.s32 	%r65, %r99, %r3;
	mul.wide.u32 	%rd34, %r65, 4;
	add.s64 	%rd35, %rd2, %rd34;
	ld.global.u32 	%r66, [%rd35];
	mad.lo.s32 	%r67, %r99, %r30, %r2;
	mul.wide.s32 	%rd36, %r67, 4;
	add.s64 	%rd37, %rd1, %rd36;
	ld.global.u32 	%r68, [%rd37];
	mad.lo.s32 	%r69, %r68, %r66, %r104;
	cvt.u64.u32 	%rd38, %r3;
	cvt.u64.u32 	%rd39, %r99;
	add.s64 	%rd40, %rd39, %rd38;
	shl.b64 	%rd41, %rd40, 2;
	add.s64 	%rd42, %rd2, %rd41;
	ld.global.u32 	%r70, [%rd42+4];
	mul.wide.s32 	%rd43, %r30, 4;
	add.s64 	%rd44, %rd37, %rd43;
	ld.global.u32 	%r71, [%rd44];
	mad.lo.s32 	%r72, %r71, %r70, %r69;
	ld.global.u32 	%r73, [%rd42+8];
	add.s64 	%rd45, %rd44, %rd43;
	ld.global.u32 	%r74, [%rd45];
	mad.lo.s32 	%r75, %r74, %r73, %r72;
	ld.global.u32 	%r76, [%rd42+12];
	add.s64 	%rd46, %rd45, %rd43;
	ld.global.u32 	%r77, [%rd46];
	mad.lo.s32 	%r104, %r77, %r76, %r75;
	add.s32 	%r99, %r99, 4;
$L__BB1_7:
	setp.eq.s32 	%p6, %r17, 0;
	@%p6 bra 	$L__BB1_12;
	setp.eq.s32 	%p7, %r17, 1;
	@%p7 bra 	$L__BB1_10;
	add.s32 	%r79, %r99, %r3;
	mul.wide.u32 	%rd47, %r79, 4;
	add.s64 	%rd48, %rd2, %rd47;
	ld.global.u32 	%r80, [%rd48];
	mad.lo.s32 	%r81, %r99, %r30, %r2;
	mul.wide.s32 	%rd49, %r81, 4;
	add.s64 	%rd50, %rd1, %rd49;
	ld.global.u32 	%r82, [%rd50];
	mad.lo.s32 	%r83, %r82, %r80, %r104;
	cvt.u64.u32 	%rd51, %r3;
	cvt.u64.u32 	%rd52, %r99;
	add.s64 	%rd53, %rd52, %rd51;
	shl.b64 	%rd54, %rd53, 2;
	add.s64 	%rd55, %rd2, %rd54;
	ld.global.u32 	%r84, [%rd55+4];
	mul.wide.s32 	%rd56, %r30, 4;
	add.s64 	%rd57, %rd50, %rd56;
	ld.global.u32 	%r85, [%rd57];
	mad.lo.s32 	%r104, %r85, %r84, %r83;
	add.s32 	%r99, %r99, 2;
$L__BB1_10:
	and.b32  	%r86, %r30, 1;
	setp.eq.b32 	%p8, %r86, 1;
	not.pred 	%p9, %p8;
	@%p9 bra 	$L__BB1_12;
	add.s32 	%r87, %r99, %r3;
	mul.wide.u32 	%rd58, %r87, 4;
	add.s64 	%rd59, %rd2, %rd58;
	ld.global.u32 	%r88, [%rd59];
	mad.lo.s32 	%r89, %r99, %r30, %r2;
	mul.wide.s32 	%rd60, %r89, 4;
	add.s64 	%rd61, %rd1, %rd60;
	ld.global.u32 	%r90, [%rd61];
	mad.lo.s32 	%r104, %r90, %r88, %r104;
$L__BB1_12:
	ld.param.u64 	%rd65, [_Z8multiplyPiS_S_i_param_2];
	add.s32 	%r91, %r3, %r2;
	cvta.to.global.u64 	%rd62, %rd65;
	mul.wide.s32 	%rd63, %r91, 4;
	add.s64 	%rd64, %rd62, %rd63;
	st.global.u32 	[%rd64], %r104;
$L__BB1_13:
	ret;

}


// ===== COMPILED SASS (sm_100) =====

	.target	sm_100

	.elftype	@"ET_EXEC"


//--------------------- .note.nv.tkinfo           --------------------------
	.section	.note.nv.tkinfo,"",@"SHT_NOTE"
	.sectionflags	@"SHF_NOTE_NV_TKINFO"
	.tkinfo
        /*0018*/ 	.word	0x00000002
        /*0030*/ 	.string	""
        /*0030*/ 	.string	"ptxas"
        /*0030*/ 	.string	"Cuda compilation tools, release 13.0, V13.0.88"
        /*0030*/ 	.string	"Build cuda_13.0.r13.0/compiler.36424714_0"
        /*0030*/ 	.string	"-arch sm_100 -m 64 "



//--------------------- .note.nv.cuinfo           --------------------------
	.section	.note.nv.cuinfo,"",@"SHT_NOTE"
	.sectionflags	@"SHF_NOTE_NV_CUINFO"
        /*0018*/ 	.short	0x0002
        /*001a*/ 	.short	0x0064
        /*001c*/ 	.short	0x0082
	.zero		2


//--------------------- .nv.info                  --------------------------
	.section	.nv.info,"",@"SHT_CUDA_INFO"
	.align	4


	//----- nvinfo : EIATTR_REGCOUNT
	.align		4
        /*0000*/ 	.byte	0x04, 0x2f
        /*0002*/ 	.short	(.L_1 - .L_0)
	.align		4
.L_0:
        /*0004*/ 	.word	index@(_Z3addPiS_S_i)
        /*0008*/ 	.word	0x0000000c


	//----- nvinfo : EIATTR_FRAME_SIZE
	.align		4
.L_1:
        /*000c*/ 	.byte	0x04, 0x11
        /*000e*/ 	.short	(.L_3 - .L_2)
	.align		4
.L_2:
        /*0010*/ 	.word	index@(_Z3addPiS_S_i)
        /*0014*/ 	.word	0x00000000


	//----- nvinfo : EIATTR_REGCOUNT
	.align		4
.L_3:
        /*0018*/ 	.byte	0x04, 0x2f
        /*001a*/ 	.short	(.L_5 - .L_4)
	.align		4
.L_4:
        /*001c*/ 	.word	index@(_Z8multiplyPiS_S_i)
        /*0020*/ 	.word	0x0000001e


	//----- nvinfo : EIATTR_FRAME_SIZE
	.align		4
.L_5:
        /*0024*/ 	.byte	0x04, 0x11
        /*0026*/ 	.short	(.L_7 - .L_6)
	.align		4
.L_6:
        /*0028*/ 	.word	index@(_Z8multiplyPiS_S_i)
        /*002c*/ 	.word	0x00000000


	//----- nvinfo : EIATTR_MIN_STACK_SIZE
	.align		4
.L_7:
        /*0030*/ 	.byte	0x04, 0x12
        /*0032*/ 	.short	(.L_9 - .L_8)
	.align		4
.L_8:
        /*0034*/ 	.word	index@(_Z8multiplyPiS_S_i)
        /*0038*/ 	.word	0x00000000


	//----- nvinfo : EIATTR_MIN_STACK_SIZE
	.align		4
.L_9:
        /*003c*/ 	.byte	0x04, 0x12
        /*003e*/ 	.short	(.L_11 - .L_10)
	.align		4
.L_10:
        /*0040*/ 	.word	index@(_Z3addPiS_S_i)
        /*0044*/ 	.word	0x00000000
.L_11:


//--------------------- .nv.compat                --------------------------
	.section	.nv.compat,"",@"SHT_CUDA_COMPAT_INFO"
	.align	4
        /*0000*/ 	.byte	0x02, 0x09, 0x00, 0x00, 0x02, 0x02, 0x01, 0x00, 0x02, 0x05, 0x05, 0x00, 0x03, 0x07, 0x01, 0x01
        /*0010*/ 	.byte	0x02, 0x03, 0x00, 0x00, 0x02, 0x06, 0x01, 0x00, 0x04, 0x0b, 0x08, 0x00, 0x09, 0x00, 0x00, 0x00
        /*0020*/ 	.byte	0x00, 0x00, 0x00, 0x00


//--------------------- .nv.info._Z8multiplyPiS_S_i --------------------------
	.section	.nv.info._Z8multiplyPiS_S_i,"",@"SHT_CUDA_INFO"
	.sectionflags	@""
	.align	4


	//----- nvinfo : EIATTR_CUDA_API_VERSION
	.align		4
        /*0000*/ 	.byte	0x04, 0x37
        /*0002*/ 	.short	(.L_13 - .L_12)
.L_12:
        /*0004*/ 	.word	0x00000082


	//----- nvinfo : EIATTR_KPARAM_INFO
	.align		4
.L_13:
        /*0008*/ 	.byte	0x04, 0x17
        /*000a*/ 	.short	(.L_15 - .L_14)
.L_14:
        /*000c*/ 	.word	0x00000000
        /*0010*/ 	.short	0x0003
        /*0012*/ 	.short	0x0018
        /*0014*/ 	.byte	0x00, 0xf0, 0x11, 0x00


	//----- nvinfo : EIATTR_KPARAM_INFO
	.align		4
.L_15:
        /*0018*/ 	.byte	0x04, 0x17
        /*001a*/ 	.short	(.L_17 - .L_16)
.L_16:
        /*001c*/ 	.word	0x00000000
        /*0020*/ 	.short	0x0002
        /*0022*/ 	.short	0x0010
        /*0024*/ 	.byte	0x00, 0xf5, 0x21, 0x00


	//----- nvinfo : EIATTR_KPARAM_INFO
	.align		4
.L_17:
        /*0028*/ 	.byte	0x04, 0x17
        /*002a*/ 	.short	(.L_19 - .L_18)
.L_18:
        /*002c*/ 	.word	0x00000000
        /*0030*/ 	.short	0x0001
        /*0032*/ 	.short	0x0008
        /*0034*/ 	.byte	0x00, 0xf5, 0x21, 0x00


	//----- nvinfo : EIATTR_KPARAM_INFO
	.align		4
.L_19:
        /*0038*/ 	.byte	0x04, 0x17
        /*003a*/ 	.short	(.L_21 - .L_20)
.L_20:
        /*003c*/ 	.word	0x00000000
        /*0040*/ 	.short	0x0000
        /*0042*/ 	.short	0x0000
        /*0044*/ 	.byte	0x00, 0xf5, 0x21, 0x00


	//----- nvinfo : EIATTR_SPARSE_MMA_MASK
	.align		4
.L_21:
        /*0048*/ 	.byte	0x03, 0x50
        /*004a*/ 	.short	0x0000


	//----- nvinfo : EIATTR_MAXREG_COUNT
	.align		4
        /*004c*/ 	.byte	0x03, 0x1b
        /*004e*/ 	.short	0x00ff


	//----- nvinfo : EIATTR_MERCURY_ISA_VERSION
	.align		4
        /*0050*/ 	.byte	0x03, 0x5f
        /*0052*/ 	.short	0x0101


	//----- nvinfo : EIATTR_VRC_CTA_INIT_COUNT
	.align		4
        /*0054*/ 	.byte	0x02, 0x4a
	.zero		1
	.zero		1


	//----- nvinfo : EIATTR_EXIT_INSTR_OFFSETS
	.align		4
        /*0058*/ 	.byte	0x04, 0x1c
        /*005a*/ 	.short	(.L_23 - .L_22)


	//   ....[0]....
.L_22:
        /*005c*/ 	.word	0x000000c0


	//   ....[1]....
        /*0060*/ 	.word	0x00000a90


	//----- nvinfo : EIATTR_CBANK_PARAM_SIZE
	.align		4
.L_23:
        /*0064*/ 	.byte	0x03, 0x19
        /*0066*/ 	.short	0x001c


	//----- nvinfo : EIATTR_PARAM_CBANK
	.align		4
        /*0068*/ 	.byte	0x04, 0x0a
        /*006a*/ 	.short	(.L_25 - .L_24)
	.align		4
.L_24:
        /*006c*/ 	.word	index@(.nv.constant0._Z8multiplyPiS_S_i)
        /*0070*/ 	.short	0x0380
        /*0072*/ 	.short	0x001c


	//----- nvinfo : EIATTR_SW_WAR
	.align		4
.L_25:
        /*0074*/ 	.byte	0x04, 0x36
        /*0076*/ 	.short	(.L_27 - .L_26)
.L_26:
        /*0078*/ 	.word	0x00000008
.L_27:


//--------------------- .nv.info._Z3addPiS_S_i    --------------------------
	.section	.nv.info._Z3addPiS_S_i,"",@"SHT_CUDA_INFO"
	.sectionflags	@""
	.align	4


	//----- nvinfo : EIATTR_CUDA_API_VERSION
	.align		4
        /*0000*/ 	.byte	0x04, 0x37
        /*0002*/ 	.short	(.L_29 - .L_28)
.L_28:
        /*0004*/ 	.word	0x00000082


	//----- nvinfo : EIATTR_KPARAM_INFO
	.align		4
.L_29:
        /*0008*/ 	.byte	0x04, 0x17
        /*000a*/ 	.short	(.L_31 - .L_30)
.L_30:
        /*000c*/ 	.word	0x00000000
        /*0010*/ 	.short	0x0003
        /*0012*/ 	.short	0x0018
        /*0014*/ 	.byte	0x00, 0xf0, 0x11, 0x00


	//----- nvinfo : EIATTR_KPARAM_INFO
	.align		4
.L_31:
        /*0018*/ 	.byte	0x04, 0x17
        /*001a*/ 	.short	(.L_33 - .L_32)
.L_32:
        /*001c*/ 	.word	0x00000000
        /*0020*/ 	.short	0x0002
        /*0022*/ 	.short	0x0010
        /*0024*/ 	.byte	0x00, 0xf5, 0x21, 0x00


	//----- nvinfo : EIATTR_KPARAM_INFO
	.align		4
.L_33:
        /*0028*/ 	.byte	0x04, 0x17
        /*002a*/ 	.short	(.L_35 - .L_34)
.L_34:
        /*002c*/ 	.word	0x00000000
        /*0030*/ 	.short	0x0001
        /*0032*/ 	.short	0x0008
        /*0034*/ 	.byte	0x00, 0xf5, 0x21, 0x00


	//----- nvinfo : EIATTR_KPARAM_INFO
	.align		4
.L_35:
        /*0038*/ 	.byte	0x04, 0x17
        /*003a*/ 	.short	(.L_37 - .L_36)
.L_36:
        /*003c*/ 	.word	0x00000000
        /*0040*/ 	.short	0x0000
        /*0042*/ 	.short	0x0000
        /*0044*/ 	.byte	0x00, 0xf5, 0x21, 0x00


	//----- nvinfo : EIATTR_SPARSE_MMA_MASK
	.align		4
.L_37:
        /*0048*/ 	.byte	0x03, 0x50
        /*004a*/ 	.short	0x0000


	//----- nvinfo : EIATTR_MAXREG_COUNT
	.align		4
        /*004c*/ 	.byte	0x03, 0x1b
        /*004e*/ 	.short	0x00ff


	//----- nvinfo : EIATTR_MERCURY_ISA_VERSION
	.align		4
        /*0050*/ 	.byte	0x03, 0x5f
        /*0052*/ 	.short	0x0101


	//----- nvinfo : EIATTR_VRC_CTA_INIT_COUNT
	.align		4
        /*0054*/ 	.byte	0x02, 0x4a
	.zero		1
	.zero		1


	//----- nvinfo : EIATTR_EXIT_INSTR_OFFSETS
	.align		4
        /*0058*/ 	.byte	0x04, 0x1c
        /*005a*/ 	.short	(.L_39 - .L_38)


	//   ....[0]....
.L_38:
        /*005c*/ 	.word	0x00000070


	//   ....[1]....
        /*0060*/ 	.word	0x00000130


	//----- nvinfo : EIATTR_CBANK_PARAM_SIZE
	.align		4
.L_39:
        /*0064*/ 	.byte	0x03, 0x19
        /*0066*/ 	.short	0x001c


	//----- nvinfo : EIATTR_PARAM_CBANK
	.align		4
        /*0068*/ 	.byte	0x04, 0x0a
        /*006a*/ 	.short	(.L_41 - .L_40)
	.align		4
.L_40:
        /*006c*/ 	.word	index@(.nv.constant0._Z3addPiS_S_i)
        /*0070*/ 	.short	0x0380
        /*0072*/ 	.short	0x001c


	//----- nvinfo : EIATTR_SW_WAR
	.align		4
.L_41:
        /*0074*/ 	.byte	0x04, 0x36
        /*0076*/ 	.short	(.L_43 - .L_42)
.L_42:
        /*0078*/ 	.word	0x00000008
.L_43:


//--------------------- .nv.callgraph             --------------------------
	.section	.nv.callgraph,"",@"SHT_CUDA_CALLGRAPH"
	.align	4
	.sectionentsize	8
	.align		4
        /*0000*/ 	.word	0x00000000
	.align		4
        /*0004*/ 	.word	0xffffffff
	.align		4
        /*0008*/ 	.word	0x00000000
	.align		4
        /*000c*/ 	.word	0xfffffffe
	.align		4
        /*0010*/ 	.word	0x00000000
	.align		4
        /*0014*/ 	.word	0xfffffffd
	.align		4
        /*0018*/ 	.word	0x00000000
	.align		4
        /*001c*/ 	.word	0xfffffffc


//--------------------- .text._Z8multiplyPiS_S_i  --------------------------
	.section	.text._Z8multiplyPiS_S_i,"ax",@progbits
	.align	128
        .global         _Z8multiplyPiS_S_i
        .type           _Z8multiplyPiS_S_i,@function
        .size           _Z8multiplyPiS_S_i,(.L_x_6 - _Z8multiplyPiS_S_i)
        .other          _Z8multiplyPiS_S_i,@"STO_CUDA_ENTRY STV_DEFAULT"
_Z8multiplyPiS_S_i:
.text._Z8multiplyPiS_S_i:
[----:B------:R-:W-:Y:S01]  /*0000*/  LDC R1, c[0x0][0x37c] ;  /* 0x0000df00ff017b82 */ /* 0x000fe20000000800 */
[----:B------:R-:W0:Y:S07]  /*0010*/  S2R R0, SR_TID.Y ;  /* 0x0000000000007919 */ /* 0x000e2e0000002200 */
[----:B------:R-:W0:Y:S01]  /*0020*/  S2UR UR4, SR_CTAID.Y ;  /* 0x00000000000479c3 */ /* 0x000e220000002600 */
[----:B------:R-:W1:Y:S01]  /*0030*/  LDCU UR20, c[0x0][0x398] ;  /* 0x00007300ff1477ac */ /* 0x000e620008000800 */
[----:B------:R-:W2:Y:S06]  /*0040*/  S2R R3, SR_TID.X ;  /* 0x0000000000037919 */ /* 0x000eac0000002100 */
[----:B------:R-:W0:Y:S08]  /*0050*/  LDC R13, c[0x0][0x364] ;  /* 0x0000d900ff0d7b82 */ /* 0x000e300000000800 */
[----:B------:R-:W2:Y:S08]  /*0060*/  S2UR UR5, SR_CTAID.X ;  /* 0x00000000000579c3 */ /* 0x000eb00000002500 */
[----:B------:R-:W2:Y:S01]  /*0070*/  LDC R2, c[0x0][0x360] ;  /* 0x0000d800ff027b82 */ /* 0x000ea20000000800 */
[----:B0-----:R-:W-:-:S02]  /*0080*/  IMAD R13, R13, UR4, R0 ;  /* 0x000000040d0d7c24 */ /* 0x001fc4000f8e0200 */
[----:B--2---:R-:W-:-:S05]  /*0090*/  IMAD R0, R2, UR5, R3 ;  /* 0x0000000502007c24 */ /* 0x004fca000f8e0203 */
[----:B------:R-:W-:-:S04]  /*00a0*/  VIMNMX R2, PT, PT, R13, R0, !PT ;  /* 0x000000000d027248 */ /* 0x000fc80007fe0100 */
[----:B-1----:R-:W-:-:S13]  /*00b0*/  ISETP.GE.AND P0, PT, R2, UR20, PT ;  /* 0x0000001402007c0c */ /* 0x002fda000bf06270 */
[----:B------:R-:W-:Y:S05]  /*00c0*/  @P0 EXIT ;  /* 0x000000000000094d */ /* 0x000fea0003800000 */
[----:B------:R-:W-:Y:S01]  /*00d0*/  UISETP.GE.U32.AND UP0, UPT, UR20, 0x8, UPT ;  /* 0x000000081400788c */ /* 0x000fe2000bf06070 */
[----:B------:R-:W-:Y:S02]  /*00e0*/  HFMA2 R12, -RZ, RZ, 0, 0 ;  /* 0x00000000ff0c7431 */ /* 0x000fe400000001ff */
[----:B------:R-:W-:Y:S01]  /*00f0*/  IMAD R13, R13, UR20, RZ ;  /* 0x000000140d0d7c24 */ /* 0x000fe2000f8e02ff */
[----:B------:R-:W-:Y:S01]  /*0100*/  UMOV UR4, URZ ;  /* 0x000000ff00047c82 */ /* 0x000fe20008000000 */
[----:B------:R-:W0:Y:S04]  /*0110*/  LDCU.64 UR18, c[0x0][0x358] ;  /* 0x00006b00ff1277ac */ /* 0x000e280008000a00 */
[----:B------:R-:W-:Y:S05]  /*0120*/  BRA.U !UP0, `(.L_x_0) ;  /* 0x0000000508047547 */ /* 0x000fea000b800000 */
[----:B------:R-:W1:Y:S01]  /*0130*/  LDCU.128 UR24, c[0x0][0x380] ;  /* 0x00007000ff1877ac */ /* 0x000e620008000c00 */
[----:B------:R-:W-:Y:S02]  /*0140*/  MOV R12, RZ ;  /* 0x000000ff000c7202 */ /* 0x000fe40000000f00 */
[----:B------:R-:W-:Y:S01]  /*0150*/  MOV R14, R0 ;  /* 0x00000000000e7202 */ /* 0x000fe20000000f00 */
[----:B------:R-:W-:-:S04]  /*0160*/  ULOP3.LUT UR4, UR20, 0x7ffffff8, URZ, 0xc0, !UPT ;  /* 0x7ffffff814047892 */ /* 0x000fc8000f8ec0ff */
[----:B------:R-:W-:Y:S01]  /*0170*/  UIADD3 UR5, UPT, UPT, -UR4, URZ, URZ ;  /* 0x000000ff04057290 */ /* 0x000fe2000fffe1ff */
[----:B-1----:R-:W-:Y:S01]  /*0180*/  MOV R2, UR24 ;  /* 0x0000001800027c02 */ /* 0x002fe20008000f00 */
[----:B------:R-:W-:Y:S01]  /*0190*/  UIMAD.WIDE UR6, UR20, 0x8, UR26 ;  /* 0x00000008140678a5 */ /* 0x000fe2000f8e021a */
[----:B------:R-:W-:Y:S01]  /*01a0*/  MOV R3, UR25 ;  /* 0x0000001900037c02 */ /* 0x000fe20008000f00 */
[----:B------:R-:W-:Y:S02]  /*01b0*/  UIMAD.WIDE UR8, UR20, 0xc, UR26 ;  /* 0x0000000c140878a5 */ /* 0x000fe4000f8e021a */
[----:B------:R-:W-:Y:S01]  /*01c0*/  UIMAD.WIDE UR10, UR20, 0x10, UR26 ;  /* 0x00000010140a78a5 */ /* 0x000fe2000f8e021a */
[----:B------:R-:W-:Y:S01]  /*01d0*/  IMAD.WIDE.U32 R2, R13, 0x4, R2 ;  /* 0x000000040d027825 */ /* 0x000fe200078e0002 */
[----:B------:R-:W-:Y:S02]  /*01e0*/  UIMAD.WIDE UR12, UR20, 0x14, UR26 ;  /* 0x00000014140c78a5 */ /* 0x000fe4000f8e021a */
[----:B------:R-:W-:Y:S01]  /*01f0*/  UIMAD.WIDE UR14, UR20, 0x18, UR26 ;  /* 0x00000018140e78a5 */ /* 0x000fe2000f8e021a */
[----:B------:R-:W-:Y:S01]  /*0200*/  IADD3 R2, P0, PT, R2, 0x10, RZ ;  /* 0x0000001002027810 */ /* 0x000fe20007f1e0ff */
[----:B------:R-:W-:-:S03]  /*0210*/  UIMAD.WIDE UR16, UR20, 0x1c, UR26 ;  /* 0x0000001c141078a5 */ /* 0x000fc6000f8e021a */
[----:B------:R-:W-:-:S09]  /*0220*/  IADD3.X R3, PT, PT, RZ, R3, RZ, P0, !PT ;  /* 0x00000003ff037210 */ /* 0x000fd200007fe4ff */
.L_x_1:
[----:B------:R-:W-:Y:S01]  /*0230*/  UIMAD.WIDE UR22, UR20, 0x4, UR26 ;  /* 0x00000004141678a5 */ /* 0x000fe2000f8e021a */
[----:B------:R-:W-:Y:S02]  /*0240*/  IMAD.MOV.U32 R23, RZ, RZ, 0x4 ;  /* 0x00000004ff177424 */ /* 0x000fe400078e00ff */
[----:B------:R-:W-:Y:S01]  /*0250*/  HFMA2 R11, -RZ, RZ, 0, 2.384185791015625e-07 ;  /* 0x00000004ff0b7431 */ /* 0x000fe200000001ff */
[----:B------:R-:W-:Y:S01]  /*0260*/  MOV R25, 0x4 ;  /* 0x0000000400197802 */ /* 0x000fe20000000f00 */
[----:B0-----:R-:W2:Y:S01]  /*0270*/  LDG.E R21, desc[UR18][R2.64+-0x10] ;  /* 0xfffff01202157981 */ /* 0x001ea2000c1e1900 */
[C---:B------:R-:W-:Y:S01]  /*0280*/  IMAD.WIDE R22, R14.reuse, R23, UR26 ;  /* 0x0000001a0e167e25 */ /* 0x040fe2000f8e0217 */
[----:B------:R-:W-:Y:S02]  /*0290*/  MOV R8, UR22 ;  /* 0x0000001600087c02 */ /* 0x000fe40008000f00 */
[----:B------:R-:W-:Y:S01]  /*02a0*/  MOV R9, UR23 ;  /* 0x0000001700097c02 */ /* 0x000fe20008000f00 */
[----:B------:R-:W3:Y:S02]  /*02b0*/  LDG.E R19, desc[UR18][R2.64+-0xc] ;  /* 0xfffff41202137981 */ /* 0x000ee4000c1e1900 */
[----:B------:R-:W-:-:S02]  /*02c0*/  IMAD.WIDE R8, R14, 0x4, R8 ;  /* 0x000000040e087825 */ /* 0x000fc400078e0208 */
[----:B------:R-:W2:Y:S01]  /*02d0*/  LDG.E R22, desc[UR18][R22.64] ;  /* 0x0000001216167981 */ /* 0x000ea2000c1e1900 */
[----:B------:R-:W-:Y:S01]  /*02e0*/  MOV R5, 0x4 ;  /* 0x0000000400057802 */ /* 0x000fe20000000f00 */
[C---:B------:R-:W-:Y:S02]  /*02f0*/  IMAD.WIDE R24, R14.reuse, R25, UR6 ;  /* 0x000000060e187e25 */ /* 0x040fe4000f8e0219 */
[----:B------:R0:W3:Y:S02]  /*0300*/  LDG.E R20, desc[UR18][R8.64] ;  /* 0x0000001208147981 */ /* 0x0000e4000c1e1900 */
[----:B------:R-:W-:Y:S02]  /*0310*/  IMAD.WIDE R10, R14, R11, UR8 ;  /* 0x000000080e0a7e25 */ /* 0x000fe4000f8e020b */
[----:B------:R-:W4:Y:S04]  /*0320*/  LDG.E R18, desc[UR18][R24.64] ;  /* 0x0000001218127981 */ /* 0x000f28000c1e1900 */
[----:B------:R-:W4:Y:S01]  /*0330*/  LDG.E R17, desc[UR18][R2.64+-0x8] ;  /* 0xfffff81202117981 */ /* 0x000f22000c1e1900 */
[----:B0-----:R-:W-:-:S02]  /*0340*/  HFMA2 R9, -RZ, RZ, 0, 2.384185791015625e-07 ;  /* 0x00000004ff097431 */ /* 0x001fc400000001ff */
[----:B------:R-:W-:Y:S01]  /*0350*/  IMAD.MOV.U32 R7, RZ, RZ, 0x4 ;  /* 0x00000004ff077424 */ /* 0x000fe200078e00ff */
[----:B------:R0:W5:Y:S01]  /*0360*/  LDG.E R16, desc[UR18][R10.64] ;  /* 0x000000120a107981 */ /* 0x000162000c1e1900 */
[----:B------:R-:W-:-:S03]  /*0370*/  IMAD.WIDE R4, R14, R5, UR10 ;  /* 0x0000000a0e047e25 */ /* 0x000fc6000f8e0205 */
[----:B------:R-:W5:Y:S01]  /*0380*/  LDG.E R15, desc[UR18][R2.64+-0x4] ;  /* 0xfffffc12020f7981 */ /* 0x000f62000c1e1900 */
[C---:B------:R-:W-:Y:S01]  /*0390*/  IMAD.WIDE R6, R14.reuse, R7, UR12 ;  /* 0x0000000c0e067e25 */ /* 0x040fe2000f8e0207 */
[----:B------:R-:W-:Y:S02]  /*03a0*/  MOV R27, 0x4 ;  /* 0x00000004001b7802 */ /* 0x000fe40000000f00 */
[----:B------:R1:W5:Y:S01]  /*03b0*/  LDG.E R4, desc[UR18][R4.64] ;  /* 0x0000001204047981 */ /* 0x000362000c1e1900 */
[----:B------:R-:W-:-:S03]  /*03c0*/  IMAD.WIDE R8, R14, R9, UR14 ;  /* 0x0000000e0e087e25 */ /* 0x000fc6000f8e0209 */
[----:B------:R-:W5:Y:S01]  /*03d0*/  LDG.E R23, desc[UR18][R2.64] ;  /* 0x0000001202177981 */ /* 0x000f62000c1e1900 */
[----:B0-----:R-:W-:-:S03]  /*03e0*/  IMAD.WIDE R10, R14, R27, UR16 ;  /* 0x000000100e0a7e25 */ /* 0x001fc6000f8e021b */
[----:B------:R-:W5:Y:S04]  /*03f0*/  LDG.E R7, desc[UR18][R6.64] ;  /* 0x0000001206077981 */ /* 0x000f68000c1e1900 */
[----:B------:R-:W5:Y:S04]  /*0400*/  LDG.E R24, desc[UR18][R2.64+0x4] ;  /* 0x0000041202187981 */ /* 0x000f68000c1e1900 */
[----:B------:R-:W5:Y:S04]  /*0410*/  LDG.E R8, desc[UR18][R8.64] ;  /* 0x0000001208087981 */ /* 0x000f68000c1e1900 */
[----:B------:R-:W5:Y:S04]  /*0420*/  LDG.E R25, desc[UR18][R2.64+0x8] ;  /* 0x0000081202197981 */ /* 0x000f68000c1e1900 */
[----:B------:R-:W5:Y:S04]  /*0430*/  LDG.E R10, desc[UR18][R10.64] ;  /* 0x000000120a0a7981 */ /* 0x000f68000c1e1900 */
[----:B------:R0:W5:Y:S01]  /*0440*/  LDG.E R27, desc[UR18][R2.64+0xc] ;  /* 0x00000c12021b7981 */ /* 0x000162000c1e1900 */
[----:B------:R-:W-:-:S04]  /*0450*/  UIADD3 UR5, UPT, UPT, UR5, 0x8, URZ ;  /* 0x0000000805057890 */ /* 0x000fc8000fffe0ff */
[----:B------:R-:W-:Y:S01]  /*0460*/  UISETP.NE.AND UP0, UPT, UR5, URZ, UPT ;  /* 0x000000ff0500728c */ /* 0x000fe2000bf05270 */
[----:B-1----:R-:W-:Y:S02]  /*0470*/  MOV R5, UR20 ;  /* 0x0000001400057c02 */ /* 0x002fe40008000f00 */
[----:B0-----:R-:W-:Y:S02]  /*0480*/  IADD3 R2, P0, PT, R2, 0x20, RZ ;  /* 0x0000002002027810 */ /* 0x001fe40007f1e0ff */
[----:B------:R-:W-:Y:S02]  /*0490*/  LEA R14, R5, R14, 0x3 ;  /* 0x0000000e050e7211 */ /* 0x000fe400078e18ff */
[----:B------:R-:W-:Y:S01]  /*04a0*/  IADD3.X R3, PT, PT, RZ, R3, RZ, P0, !PT ;  /* 0x00000003ff037210 */ /* 0x000fe200007fe4ff */
[----:B--2---:R-:W-:-:S04]  /*04b0*/  IMAD R21, R21, R22, R12 ;  /* 0x0000001615157224 */ /* 0x004fc800078e020c */
[----:B---3--:R-:W-:-:S04]  /*04c0*/  IMAD R19, R19, R20, R21 ;  /* 0x0000001413137224 */ /* 0x008fc800078e0215 */
[----:B----4-:R-:W-:-:S04]  /*04d0*/  IMAD R17, R17, R18, R19 ;  /* 0x0000001211117224 */ /* 0x010fc800078e0213 */
[----:B-----5:R-:W-:-:S04]  /*04e0*/  IMAD R15, R15, R16, R17 ;  /* 0x000000100f0f7224 */ /* 0x020fc800078e0211 */
[----:B------:R-:W-:-:S04]  /*04f0*/  IMAD R4, R23, R4, R15 ;  /* 0x0000000417047224 */ /* 0x000fc800078e020f */
[----:B------:R-:W-:-:S04]  /*0500*/  IMAD R4, R24, R7, R4 ;  /* 0x0000000718047224 */ /* 0x000fc800078e0204 */
[----:B------:R-:W-:-:S04]  /*0510*/  IMAD R4, R25, R8, R4 ;  /* 0x0000000819047224 */ /* 0x000fc800078e0204 */
[----:B------:R-:W-:Y:S01]  /*0520*/  IMAD R12, R27, R10, R4 ;  /* 0x0000000a1b0c7224 */ /* 0x000fe200078e0204 */
[----:B------:R-:W-:Y:S06]  /*0530*/  BRA.U UP0, `(.L_x_1) ;  /* 0xfffffffd003c7547 */ /* 0x000fec000b83ffff */
.L_x_0:
[----:B------:R-:W-:-:S04]  /*0540*/  ULOP3.LUT UR6, UR20, 0x7, URZ, 0xc0, !UPT ;  /* 0x0000000714067892 */ /* 0x000fc8000f8ec0ff */
[----:B------:R-:W-:-:S09]  /*0550*/  UISETP.NE.AND UP0, UPT, UR6, URZ, UPT ;  /* 0x000000ff0600728c */ /* 0x000fd2000bf05270 */
[----:B------:R-:W-:Y:S05]  /*0560*/  BRA.U !UP0, `(.L_x_2) ;  /* 0x0000000508387547 */ /* 0x000fea000b800000 */
[----:B------:R-:W-:Y:S02]  /*0570*/  UISETP.GE.U32.AND UP0, UPT, UR6, 0x4, UPT ;  /* 0x000000040600788c */ /* 0x000fe4000bf06070 */
[----:B------:R-:W-:-:S04]  /*0580*/  ULOP3.LUT UR5, UR20, 0x3, URZ, 0xc0, !UPT ;  /* 0x0000000314057892 */ /* 0x000fc8000f8ec0ff */
[----:B------:R-:W-:-:S03]  /*0590*/  UISETP.NE.AND UP1, UPT, UR5, URZ, UPT ;  /* 0x000000ff0500728c */ /* 0x000fc6000bf25270 */
[----:B------:R-:W-:Y:S08]  /*05a0*/  BRA.U !UP0, `(.L_x_3) ;  /* 0x00000001087c7547 */ /* 0x000ff0000b800000 */
[----:B------:R-:W1:Y:S01]  /*05b0*/  LDC.64 R6, c[0x0][0x388] ;  /* 0x0000e200ff067b82 */ /* 0x000e620000000a00 */
[----:B------:R-:W2:Y:S01]  /*05c0*/  LDCU.64 UR6, c[0x0][0x380] ;  /* 0x00007000ff0677ac */ /* 0x000ea20008000a00 */
[----:B------:R-:W-:Y:S01]  /*05d0*/  IMAD.U32 R9, RZ, RZ, UR4 ;  /* 0x00000004ff097e24 */ /* 0x000fe2000f8e00ff */
[C---:B------:R-:W-:Y:S02]  /*05e0*/  IADD3 R3, PT, PT, R13.reuse, UR4, RZ ;  /* 0x000000040d037c10 */ /* 0x040fe4000fffe0ff */
[----:B------:R-:W-:Y:S01]  /*05f0*/  IADD3 R10, P0, PT, R13, UR4, RZ ;  /* 0x000000040d0a7c10 */ /* 0x000fe2000ff1e0ff */
[----:B------:R-:W-:Y:S01]  /*0600*/  IMAD R9, R9, UR20, R0 ;  /* 0x0000001409097c24 */ /* 0x000fe2000f8e0200 */
[----:B------:R-:W-:Y:S01]  /*0610*/  MOV R11, UR20 ;  /* 0x00000014000b7c02 */ /* 0x000fe20008000f00 */
[----:B------:R-:W3:Y:S01]  /*0620*/  LDC.64 R4, c[0x0][0x380] ;  /* 0x0000e000ff047b82 */ /* 0x000ee20000000a00 */
[----:B------:R-:W-:Y:S01]  /*0630*/  MOV R15, UR20 ;  /* 0x00000014000f7c02 */ /* 0x000fe20008000f00 */
[----:B-1----:R-:W-:Y:S01]  /*0640*/  IMAD.WIDE R6, R9, 0x4, R6 ;  /* 0x0000000409067825 */ /* 0x002fe200078e0206 */
[----:B------:R-:W-:-:S05]  /*0650*/  MOV R9, UR20 ;  /* 0x0000001400097c02 */ /* 0x000fca0008000f00 */
[----:B------:R-:W-:Y:S02]  /*0660*/  IMAD.WIDE R8, R9, 0x4, R6 ;  /* 0x0000000409087825 */ /* 0x000fe400078e0206 */
[----:B0-----:R-:W4:Y:S02]  /*0670*/  LDG.E R6, desc[UR18][R6.64] ;  /* 0x0000001206067981 */ /* 0x001f24000c1e1900 */
[----:B---3--:R-:W-:Y:S01]  /*0680*/  IMAD.WIDE.U32 R4, R3, 0x4, R4 ;  /* 0x0000000403047825 */ /* 0x008fe200078e0004 */
[----:B------:R-:W-:Y:S01]  /*0690*/  IADD3.X R3, PT, PT, RZ, RZ, RZ, P0, !PT ;  /* 0x000000ffff037210 */ /* 0x000fe200007fe4ff */
[----:B------:R-:W3:Y:S01]  /*06a0*/  LDG.E R17, desc[UR18][R8.64] ;  /* 0x0000001208117981 */ /* 0x000ee2000c1e1900 */
[----:B--2---:R-:W-:-:S03]  /*06b0*/  LEA R2, P0, R10, UR6, 0x2 ;  /* 0x000000060a027c11 */ /* 0x004fc6000f8010ff */
[----:B------:R-:W4:Y:S01]  /*06c0*/  LDG.E R5, desc[UR18][R4.64] ;  /* 0x0000001204057981 */ /* 0x000f22000c1e1900 */
[----:B------:R-:W-:Y:S01]  /*06d0*/  LEA.HI.X R3, R10, UR7, R3, 0x2, P0 ;  /* 0x000000070a037c11 */ /* 0x000fe200080f1403 */
[----:B------:R-:W-:-:S04]  /*06e0*/  IMAD.WIDE R10, R11, 0x4, R8 ;  /* 0x000000040b0a7825 */ /* 0x000fc800078e0208 */
[----:B------:R-:W3:Y:S01]  /*06f0*/  LDG.E R16, desc[UR18][R2.64+0x4] ;  /* 0x0000041202107981 */ /* 0x000ee2000c1e1900 */
[----:B------:R-:W-:-:S03]  /*0700*/  IMAD.WIDE R14, R15, 0x4, R10 ;  /* 0x000000040f0e7825 */ /* 0x000fc600078e020a */
[----:B------:R-:W2:Y:S04]  /*0710*/  LDG.E R19, desc[UR18][R10.64] ;  /* 0x000000120a137981 */ /* 0x000ea8000c1e1900 */
[----:B------:R-:W2:Y:S04]  /*0720*/  LDG.E R18, desc[UR18][R2.64+0x8] ;  /* 0x0000081202127981 */ /* 0x000ea8000c1e1900 */
[----:B------:R-:W5:Y:S04]  /*0730*/  LDG.E R20, desc[UR18][R2.64+0xc] ;  /* 0x00000c1202147981 */ /* 0x000f68000c1e1900 */
[----:B------:R-:W5:Y:S01]  /*0740*/  LDG.E R14, desc[UR18][R14.64] ;  /* 0x000000120e0e7981 */ /* 0x000f62000c1e1900 */
[----:B------:R-:W-:Y:S01]  /*0750*/  UIADD3 UR4, UPT, UPT, UR4, 0x4, URZ ;  /* 0x0000000404047890 */ /* 0x000fe2000fffe0ff */
[----:B----4-:R-:W-:-:S04]  /*0760*/  IMAD R5, R5, R6, R12 ;  /* 0x0000000605057224 */ /* 0x010fc800078e020c */
[----:B---3--:R-:W-:-:S04]  /*0770*/  IMAD R5, R16, R17, R5 ;  /* 0x0000001110057224 */ /* 0x008fc800078e0205 */
[----:B--2---:R-:W-:-:S04]  /*0780*/  IMAD R5, R18, R19, R5 ;  /* 0x0000001312057224 */ /* 0x004fc800078e0205 */
[----:B-----5:R-:W-:-:S07]  /*0790*/  IMAD R12, R20, R14, R5 ;  /* 0x0000000e140c7224 */ /* 0x020fce00078e0205 */
.L_x_3:
[----:B------:R-:W-:Y:S05]  /*07a0*/  BRA.U !UP1, `(.L_x_2) ;  /* 0x0000000109a87547 */ /* 0x000fea000b800000 */
[----:B------:R-:W-:Y:S01]  /*07b0*/  UISETP.NE.AND UP0, UPT, UR5, 0x1, UPT ;  /* 0x000000010500788c */ /* 0x000fe2000bf05270 */
[----:B------:R-:W-:Y:S01]  /*07c0*/  MOV R7, UR4 ;  /* 0x0000000400077c02 */ /* 0x000fe20008000f00 */
[----:B------:R-:W-:Y:S02]  /*07d0*/  ULOP3.LUT UR5, UR20, 0x1, URZ, 0xc0, !UPT ;  /* 0x0000000114057892 */ /* 0x000fe4000f8ec0ff */
[----:B------:R-:W-:Y:S02]  /*07e0*/  MOV R15, UR20 ;  /* 0x00000014000f7c02 */ /* 0x000fe40008000f00 */
[----:B------:R-:W-:Y:S01]  /*07f0*/  UISETP.NE.U32.AND UP1, UPT, UR5, 0x1, UPT ;  /* 0x000000010500788c */ /* 0x000fe2000bf25070 */
[----:B------:R-:W-:-:S04]  /*0800*/  PLOP3.LUT P1, PT, PT, PT, UP0, 0x80, 0x8 ;  /* 0x000000000008781c */ /* 0x000fc80003f2f008 */
[----:B------:R-:W1:Y:S01]  /*0810*/  @UP0 LDCU.128 UR8, c[0x0][0x380] ;  /* 0x00007000ff0807ac */ /* 0x000e620008000c00 */
[----:B------:R-:W-:Y:S01]  /*0820*/  PLOP3.LUT P0, PT, PT, PT, UP1, 0x80, 0x8 ;  /* 0x000000000008781c */ /* 0x000fe20003f0f018 */
[----:B------:R-:W2:Y:S04]  /*0830*/  @UP0 LDCU.64 UR6, c[0x0][0x380] ;  /* 0x00007000ff0607ac */ /* 0x000ea80008000a00 */
[----:B------:R-:W3:Y:S03]  /*0840*/  @!UP1 LDCU.128 UR12, c[0x0][0x380] ;  /* 0x00007000ff0c97ac */ /* 0x000ee60008000c00 */
[C---:B------:R-:W-:Y:S02]  /*0850*/  @P1 IADD3 R3, PT, PT, R13.reuse, UR4, RZ ;  /* 0x000000040d031c10 */ /* 0x040fe4000fffe0ff */
[----:B------:R-:W-:Y:S01]  /*0860*/  @P1 IADD3 R6, P2, PT, R13, UR4, RZ ;  /* 0x000000040d061c10 */ /* 0x000fe2000ff5e0ff */
[----:B------:R-:W-:Y:S01]  /*0870*/  @UP0 UIADD3 UR4, UPT, UPT, UR4, 0x2, URZ ;  /* 0x0000000204040890 */ /* 0x000fe2000fffe0ff */
[----:B-1----:R-:W-:Y:S01]  /*0880*/  MOV R11, UR9 ;  /* 0x00000009000b7c02 */ /* 0x002fe20008000f00 */
[----:B------:R-:W-:Y:S01]  /*0890*/  IMAD.U32 R10, RZ, RZ, UR8 ;  /* 0x00000008ff0a7e24 */ /* 0x000fe2000f8e00ff */
[----:B------:R-:W-:-:S02]  /*08a0*/  MOV R4, UR10 ;  /* 0x0000000a00047c02 */ /* 0x000fc40008000f00 */
[----:B------:R-:W-:Y:S01]  /*08b0*/  MOV R5, UR11 ;  /* 0x0000000b00057c02 */ /* 0x000fe20008000f00 */
[----:B------:R-:W-:-:S04]  /*08c0*/  @P1 IMAD.WIDE.U32 R10, R3, 0x4, R10 ;  /* 0x00000004030a1825 */ /* 0x000fc800078e000a */
[----:B------:R-:W-:Y:S01]  /*08d0*/  @P1 IMAD R3, R7, UR20, R0 ;  /* 0x0000001407031c24 */ /* 0x000fe2000f8e0200 */
[----:B------:R-:W-:Y:S01]  /*08e0*/  @P1 IADD3.X R7, PT, PT, RZ, RZ, RZ, P2, !PT ;  /* 0x000000ffff071210 */ /* 0x000fe200017fe4ff */
[----:B------:R-:W-:Y:S01]  /*08f0*/  IMAD.U32 R19, RZ, RZ, UR4 ;  /* 0x00000004ff137e24 */ /* 0x000fe2000f8e00ff */
[C---:B--2---:R-:W-:Y:S01]  /*0900*/  @P1 LEA R2, P2, R6.reuse, UR6, 0x2 ;  /* 0x0000000606021c11 */ /* 0x044fe2000f8410ff */
[----:B------:R-:W-:Y:S01]  /*0910*/  @P1 IMAD.WIDE R4, R3, 0x4, R4 ;  /* 0x0000000403041825 */ /* 0x000fe200078e0204 */
[----:B------:R-:W-:Y:S01]  /*0920*/  @!P0 IADD3 R17, PT, PT, R13, UR4, RZ ;  /* 0x000000040d118c10 */ /* 0x000fe2000fffe0ff */
[----:B0-----:R-:W2:Y:S01]  /*0930*/  @P1 LDG.E R11, desc[UR18][R10.64] ;  /* 0x000000120a0b1981 */ /* 0x001ea2000c1e1900 */
[----:B------:R-:W-:Y:S01]  /*0940*/  @P1 LEA.HI.X R3, R6, UR7, R7, 0x2, P2 ;  /* 0x0000000706031c11 */ /* 0x000fe200090f1407 */
[----:B------:R-:W-:Y:S01]  /*0950*/  @!P0 IMAD R19, R19, UR20, R0 ;  /* 0x0000001413138c24 */ /* 0x000fe2000f8e0200 */
[----:B---3--:R-:W-:Y:S01]  /*0960*/  MOV R6, UR12 ;  /* 0x0000000c00067c02 */ /* 0x008fe20008000f00 */
[----:B------:R-:W-:Y:S01]  /*0970*/  @P1 IMAD.WIDE R14, R15, 0x4, R4 ;  /* 0x000000040f0e1825 */ /* 0x000fe200078e0204 */
[----:B------:R-:W-:Y:S01]  /*0980*/  MOV R7, UR13 ;  /* 0x0000000d00077c02 */ /* 0x000fe20008000f00 */
[----:B------:R-:W2:Y:S01]  /*0990*/  @P1 LDG.E R4, desc[UR18][R4.64] ;  /* 0x0000001204041981 */ /* 0x000ea2000c1e1900 */
[----:B------:R-:W-:-:S02]  /*09a0*/  MOV R8, UR14 ;  /* 0x0000000e00087c02 */ /* 0x000fc40008000f00 */
[----:B------:R-:W-:Y:S01]  /*09b0*/  MOV R9, UR15 ;  /* 0x0000000f00097c02 */ /* 0x000fe20008000f00 */
[----:B------:R-:W-:Y:S01]  /*09c0*/  @!P0 IMAD.WIDE.U32 R6, R17, 0x4, R6 ;  /* 0x0000000411068825 */ /* 0x000fe200078e0006 */
[----:B------:R-:W3:Y:S03]  /*09d0*/  @P1 LDG.E R14, desc[UR18][R14.64] ;  /* 0x000000120e0e1981 */ /* 0x000ee6000c1e1900 */
[----:B------:R-:W-:Y:S01]  /*09e0*/  @!P0 IMAD.WIDE R8, R19, 0x4, R8 ;  /* 0x0000000413088825 */ /* 0x000fe200078e0208 */
[----:B------:R-:W3:Y:S04]  /*09f0*/  @P1 LDG.E R2, desc[UR18][R2.64+0x4] ;  /* 0x0000041202021981 */ /* 0x000ee8000c1e1900 */
[----:B------:R-:W4:Y:S04]  /*0a00*/  @!P0 LDG.E R7, desc[UR18][R6.64] ;  /* 0x0000001206078981 */ /* 0x000f28000c1e1900 */
[----:B------:R-:W4:Y:S01]  /*0a10*/  @!P0 LDG.E R8, desc[UR18][R8.64] ;  /* 0x0000001208088981 */ /* 0x000f22000c1e1900 */
[----:B--2---:R-:W-:-:S04]  /*0a20*/  @P1 IMAD R11, R11, R4, R12 ;  /* 0x000000040b0b1224 */ /* 0x004fc800078e020c */
[----:B---3--:R-:W-:-:S04]  /*0a30*/  @P1 IMAD R12, R2, R14, R11 ;  /* 0x0000000e020c1224 */ /* 0x008fc800078e020b */
[----:B----4-:R-:W-:-:S07]  /*0a40*/  @!P0 IMAD R12, R7, R8, R12 ;  /* 0x00000008070c8224 */ /* 0x010fce00078e020c */
.L_x_2:
[----:B------:R-:W1:Y:S01]  /*0a50*/  LDC.64 R2, c[0x0][0x390] ;  /* 0x0000e400ff027b82 */ /* 0x000e620000000a00 */
[----:B------:R-:W-:-:S05]  /*0a60*/  IADD3 R13, PT, PT, R0, R13, RZ ;  /* 0x0000000d000d7210 */ /* 0x000fca0007ffe0ff */
[----:B-1----:R-:W-:-:S05]  /*0a70*/  IMAD.WIDE R2, R13, 0x4, R2 ;  /* 0x000000040d027825 */ /* 0x002fca00078e0202 */
[----:B0-----:R-:W-:Y:S01]  /*0a80*/  STG.E desc[UR18][R2.64], R12 ;  /* 0x0000000c02007986 */ /* 0x001fe2000c101912 */
[----:B------:R-:W-:Y:S05]  /*0a90*/  EXIT ;  /* 0x000000000000794d */ /* 0x000fea0003800000 */
.L_x_4:
[----:B------:R-:W-:-:S00]  /*0aa0*/  BRA `(.L_x_4) ;  /* 0xfffffffc00fc7947 */ /* 0x000fc0000383ffff */
[----:B------:R-:W-:-:S00]  /*0ab0*/  NOP ;  /* 0x0000000000007918 */ /* 0x000fc00000000000 */
        /* <DEDUP_REMOVED lines=12> */
.L_x_6:


//--------------------- .text._Z3addPiS_S_i       --------------------------
	.section	.text._Z3addPiS_S_i,"ax",@progbits
	.align	128
        .global         _Z3addPiS_S_i
        .type           _Z3addPiS_S_i,@function
        .size           _Z3addPiS_S_i,(.L_x_7 - _Z3addPiS_S_i)
        .other          _Z3addPiS_S_i,@"STO_CUDA_ENTRY STV_DEFAULT"
_Z3addPiS_S_i:
.text._Z3addPiS_S_i:
[----:B------:R-:W-:Y:S01]  /*0000*/  LDC R1, c[0x0][0x37c] ;  /* 0x0000df00ff017b82 */ /* 0x000fe20000000800 */
[----:B------:R-:W0:Y:S07]  /*0010*/  S2R R0, SR_TID.X ;  /* 0x0000000000007919 */ /* 0x000e2e0000002100 */
[----:B------:R-:W0:Y:S01]  /*0020*/  S2UR UR4, SR_CTAID.X ;  /* 0x00000000000479c3 */ /* 0x000e220000002500 */
[----:B------:R-:W1:Y:S07]  /*0030*/  LDCU UR5, c[0x0][0x398] ;  /* 0x00007300ff0577ac */ /* 0x000e6e0008000800 */
[----:B------:R-:W0:Y:S02]  /*0040*/  LDC R9, c[0x0][0x360] ;  /* 0x0000d800ff097b82 */ /* 0x000e240000000800 */
[----:B0-----:R-:W-:-:S05]  /*0050*/  IMAD R9, R9, UR4, R0 ;  /* 0x0000000409097c24 */ /* 0x001fca000f8e0200 */
[----:B-1----:R-:W-:-:S13]  /*0060*/  ISETP.GE.AND P0, PT, R9, UR5, PT ;  /* 0x0000000509007c0c */ /* 0x002fda000bf06270 */
[----:B------:R-:W-:Y:S05]  /*0070*/  @P0 EXIT ;  /* 0x000000000000094d */ /* 0x000fea0003800000 */
[----:B------:R-:W0:Y:S01]  /*0080*/  LDC.64 R2, c[0x0][0x380] ;  /* 0x0000e000ff027b82 */ /* 0x000e220000000a00 */
[----:B------:R-:W1:Y:S07]  /*0090*/  LDCU.64 UR4, c[0x0][0x358] ;  /* 0x00006b00ff0477ac */ /* 0x000e6e0008000a00 */
[----:B------:R-:W2:Y:S08]  /*00a0*/  LDC.64 R4, c[0x0][0x388] ;  /* 0x0000e200ff047b82 */ /* 0x000eb00000000a00 */
[----:B------:R-:W3:Y:S01]  /*00b0*/  LDC.64 R6, c[0x0][0x390] ;  /* 0x0000e400ff067b82 */ /* 0x000ee20000000a00 */
[----:B0-----:R-:W-:-:S06]  /*00c0*/  IMAD.WIDE R2, R9, 0x4, R2 ;  /* 0x0000000409027825 */ /* 0x001fcc00078e0202 */
[----:B-1----:R-:W4:Y:S01]  /*00d0*/  LDG.E R2, desc[UR4][R2.64] ;  /* 0x0000000402027981 */ /* 0x002f22000c1e1900 */
[----:B--2---:R-:W-:-:S06]  /*00e0*/  IMAD.WIDE R4, R9, 0x4, R4 ;  /* 0x0000000409047825 */ /* 0x004fcc00078e0204 */
[----:B------:R-:W4:Y:S01]  /*00f0*/  LDG.E R5, desc[UR4][R4.64] ;  /* 0x0000000404057981 */ /* 0x000f22000c1e1900 */
[----:B---3--:R-:W-:Y:S01]  /*0100*/  IMAD.WIDE R6, R9, 0x4, R6 ;  /* 0x0000000409067825 */ /* 0x008fe200078e0206 */
[----:B----4-:R-:W-:-:S05]  /*0110*/  IADD3 R9, PT, PT, R2, R5, RZ ;  /* 0x0000000502097210 */ /* 0x010fca0007ffe0ff */
[----:B------:R-:W-:Y:S01]  /*0120*/  STG.E desc[UR4][R6.64], R9 ;  /* 0x0000000906007986 */ /* 0x000fe2000c101904 */
[----:B------:R-:W-:Y:S05]  /*0130*/  EXIT ;  /* 0x000000000000794d */ /* 0x000fea0003800000 */
.L_x_5:
        /* <DEDUP_REMOVED lines=12> */
.L_x_7:


//--------------------- .nv.shared.reserved.0     --------------------------
	.section	.nv.shared.reserved.0,"aw",@nobits
	.weak		__nv_reservedSMEM_offset_0_alias
	.size		__nv_reservedSMEM_offset_0_alias, 0, 64
	.other		__nv_reservedSMEM_offset_0_alias,@"STO_CUDA_RESERVED_SHARED STV_DEFAULT"
__nv_reservedSMEM_offset_0_alias:
	.zero		0
	.zero		64


//--------------------- .nv.constant0._Z8multiplyPiS_S_i --------------------------
	.section	.nv.constant0._Z8multiplyPiS_S_i,"a",@progbits
	.sectionflags	@""
	.align	4
.nv.constant0._Z8multiplyPiS_S_i:
	.zero		924


//--------------------- .nv.constant0._Z3addPiS_S_i --------------------------
	.section	.nv.constant0._Z3addPiS_S_i,"a",@progbits
	.sectionflags	@""
	.align	4
.nv.constant0._Z3addPiS_S_i:
	.zero		924


//--------------------- SYMBOLS --------------------------

	.type		.nv.reservedSmem.offset0,@object
	.size		.nv.reservedSmem.offset0,0x4
